	.headerflags	@"EF_CUDA_TEXMODE_UNIFIED EF_CUDA_64BIT_ADDRESS EF_CUDA_ACCELERATORS EF_CUDA_SM90 EF_CUDA_VIRTUAL_SM(EF_CUDA_SM90)"
	.elftype	@"ET_EXEC"


//--------------------- .nv.info                  --------------------------
	.section	.nv.info,"",@"SHT_CUDA_INFO"
	.align	4


	//----- nvinfo : EIATTR_REGCOUNT
	.align		4
        /*0000*/ 	.byte	0x04, 0x2f
        /*0002*/ 	.short	(.L_2 - .L_1)
	.align		4
.L_1:
        /*0004*/ 	.word	index@(triton_red_fused__native_batch_norm_legit_cat_leaky_relu_1)
        /*0008*/ 	.word	0x00000020


	//----- nvinfo : EIATTR_MIN_STACK_SIZE
	.align		4
.L_2:
        /*000c*/ 	.byte	0x04, 0x12
        /*000e*/ 	.short	(.L_4 - .L_3)
	.align		4
.L_3:
        /*0010*/ 	.word	index@(triton_red_fused__native_batch_norm_legit_cat_leaky_relu_1)
        /*0014*/ 	.word	0x00000000


	//----- nvinfo : EIATTR_FRAME_SIZE
	.align		4
.L_4:
        /*0018*/ 	.byte	0x04, 0x11
        /*001a*/ 	.short	(.L_6 - .L_5)
	.align		4
.L_5:
        /*001c*/ 	.word	index@(triton_red_fused__native_batch_norm_legit_cat_leaky_relu_1)
        /*0020*/ 	.word	0x00000000


	//----- nvinfo : EIATTR_MIN_STACK_SIZE
	.align		4
.L_6:
        /*0024*/ 	.byte	0x04, 0x12
        /*0026*/ 	.short	(.L_8 - .L_7)
	.align		4
.L_7:
        /*0028*/ 	.word	index@(triton_red_fused__native_batch_norm_legit_cat_leaky_relu_1)
        /*002c*/ 	.word	0x00000000
.L_8:


//--------------------- .nv.info.triton_red_fused__native_batch_norm_legit_cat_leaky_relu_1 --------------------------
	.section	.nv.info.triton_red_fused__native_batch_norm_legit_cat_leaky_relu_1,"",@"SHT_CUDA_INFO"
	.sectionflags	@""
	.align	4


	//----- nvinfo : EIATTR_CUDA_API_VERSION
	.align		4
        /*0000*/ 	.byte	0x04, 0x37
        /*0002*/ 	.short	(.L_10 - .L_9)
.L_9:
        /*0004*/ 	.word	0x0000007c


	//----- nvinfo : EIATTR_KPARAM_INFO
	.align		4
.L_10:
        /*0008*/ 	.byte	0x04, 0x17
        /*000a*/ 	.short	(.L_12 - .L_11)
.L_11:
        /*000c*/ 	.word	0x00000000
        /*0010*/ 	.short	0x0006
        /*0012*/ 	.short	0x002c
        /*0014*/ 	.byte	0x00, 0xf0, 0x11, 0x00


	//----- nvinfo : EIATTR_KPARAM_INFO
	.align		4
.L_12:
        /*0018*/ 	.byte	0x04, 0x17
        /*001a*/ 	.short	(.L_14 - .L_13)
.L_13:
        /*001c*/ 	.word	0x00000000
        /*0020*/ 	.short	0x0005
        /*0022*/ 	.short	0x0028
        /*0024*/ 	.byte	0x00, 0xf0, 0x11, 0x00


	//----- nvinfo : EIATTR_KPARAM_INFO
	.align		4
.L_14:
        /*0028*/ 	.byte	0x04, 0x17
        /*002a*/ 	.short	(.L_16 - .L_15)
.L_15:
        /*002c*/ 	.word	0x00000000
        /*0030*/ 	.short	0x0004
        /*0032*/ 	.short	0x0020
        /*0034*/ 	.byte	0x00, 0xf4, 0x21, 0x00


	//----- nvinfo : EIATTR_KPARAM_INFO
	.align		4
.L_16:
        /*0038*/ 	.byte	0x04, 0x17
        /*003a*/ 	.short	(.L_18 - .L_17)
.L_17:
        /*003c*/ 	.word	0x00000000
        /*0040*/ 	.short	0x0003
        /*0042*/ 	.short	0x0018
        /*0044*/ 	.byte	0x00, 0xf4, 0x21, 0x00


	//----- nvinfo : EIATTR_KPARAM_INFO
	.align		4
.L_18:
        /*0048*/ 	.byte	0x04, 0x17
        /*004a*/ 	.short	(.L_20 - .L_19)
.L_19:
        /*004c*/ 	.word	0x00000000
        /*0050*/ 	.short	0x0002
        /*0052*/ 	.short	0x0010
        /*0054*/ 	.byte	0x00, 0xf4, 0x21, 0x00


	//----- nvinfo : EIATTR_KPARAM_INFO
	.align		4
.L_20:
        /*0058*/ 	.byte	0x04, 0x17
        /*005a*/ 	.short	(.L_22 - .L_21)
.L_21:
        /*005c*/ 	.word	0x00000000
        /*0060*/ 	.short	0x0001
        /*0062*/ 	.short	0x0008
        /*0064*/ 	.byte	0x00, 0xf4, 0x21, 0x00


	//----- nvinfo : EIATTR_KPARAM_INFO
	.align		4
.L_22:
        /*0068*/ 	.byte	0x04, 0x17
        /*006a*/ 	.short	(.L_24 - .L_23)
.L_23:
        /*006c*/ 	.word	0x00000000
        /*0070*/ 	.short	0x0000
        /*0072*/ 	.short	0x0000
        /*0074*/ 	.byte	0x00, 0xf4, 0x21, 0x00


	//----- nvinfo : EIATTR_SPARSE_MMA_MASK
	.align		4
.L_24:
        /*0078*/ 	.byte	0x03, 0x50
        /*007a*/ 	.short	0x0000


	//----- nvinfo : EIATTR_MAXREG_COUNT
	.align		4
        /*007c*/ 	.byte	0x03, 0x1b
        /*007e*/ 	.short	0x0080


	//----- nvinfo : EIATTR_COOP_GROUP_MASK_REGIDS
	.align		4
        /*0080*/ 	.byte	0x04, 0x29
        /*0082*/ 	.short	(.L_26 - .L_25)


	//   ....[0]....
.L_25:
        /*0084*/ 	.word	0xffffffff


	//   ....[1]....
        /*0088*/ 	.word	0xffffffff


	//   ....[2]....
        /*008c*/ 	.word	0xffffffff


	//   ....[3]....
        /*0090*/ 	.word	0xffffffff


	//   ....[4]....
        /*0094*/ 	.word	0xffffffff


	//   ....[5]....
        /*0098*/ 	.word	0xffffffff


	//   ....[6]....
        /*009c*/ 	.word	0xffffffff


	//   ....[7]....
        /*00a0*/ 	.word	0xffffffff


	//   ....[8]....
        /*00a4*/ 	.word	0xffffffff


	//   ....[9]....
        /*00a8*/ 	.word	0xffffffff


	//   ....[10]....
        /*00ac*/ 	.word	0xffffffff


	//   ....[11]....
        /*00b0*/ 	.word	0xffffffff


	//   ....[12]....
        /*00b4*/ 	.word	0xffffffff


	//   ....[13]....
        /*00b8*/ 	.word	0xffffffff


	//   ....[14]....
        /*00bc*/ 	.word	0xffffffff


	//   ....[15]....
        /*00c0*/ 	.word	0xffffffff


	//   ....[16]....
        /*00c4*/ 	.word	0xffffffff


	//   ....[17]....
        /*00c8*/ 	.word	0xffffffff


	//   ....[18]....
        /*00cc*/ 	.word	0xffffffff


	//   ....[19]....
        /*00d0*/ 	.word	0xffffffff


	//   ....[20]....
        /*00d4*/ 	.word	0xffffffff


	//   ....[21]....
        /*00d8*/ 	.word	0xffffffff


	//----- nvinfo : EIATTR_COOP_GROUP_INSTR_OFFSETS
	.align		4
.L_26:
        /*00dc*/ 	.byte	0x04, 0x28
        /*00de*/ 	.short	(.L_28 - .L_27)


	//   ....[0]....
.L_27:
        /*00e0*/ 	.word	0x000006f0


	//   ....[1]....
        /*00e4*/ 	.word	0x00000740


	//   ....[2]....
        /*00e8*/ 	.word	0x00000840


	//   ....[3]....
        /*00ec*/ 	.word	0x000008a0


	//   ....[4]....
        /*00f0*/ 	.word	0x00000980


	//   ....[5]....
        /*00f4*/ 	.word	0x000009d0


	//   ....[6]....
        /*00f8*/ 	.word	0x00000ac0


	//   ....[7]....
        /*00fc*/ 	.word	0x00000b20


	//   ....[8]....
        /*0100*/ 	.word	0x00000bf0


	//   ....[9]....
        /*0104*/ 	.word	0x00000c50


	//   ....[10]....
        /*0108*/ 	.word	0x00000d80


	//   ....[11]....
        /*010c*/ 	.word	0x00000d90


	//   ....[12]....
        /*0110*/ 	.word	0x00000dd0


	//   ....[13]....
        /*0114*/ 	.word	0x00000e10


	//   ....[14]....
        /*0118*/ 	.word	0x00000ed0


	//   ....[15]....
        /*011c*/ 	.word	0x00000f50


	//   ....[16]....
        /*0120*/ 	.word	0x00000f90


	//   ....[17]....
        /*0124*/ 	.word	0x00001030


	//   ....[18]....
        /*0128*/ 	.word	0x000010a0


	//   ....[19]....
        /*012c*/ 	.word	0x000010f0


	//   ....[20]....
        /*0130*/ 	.word	0x000011c0


	//   ....[21]....
        /*0134*/ 	.word	0x00001230


	//----- nvinfo : EIATTR_EXIT_INSTR_OFFSETS
	.align		4
.L_28:
        /*0138*/ 	.byte	0x04, 0x1c
        /*013a*/ 	.short	(.L_30 - .L_29)


	//   ....[0]....
.L_29:
        /*013c*/ 	.word	0x00001810


	//   ....[1]....
        /*0140*/ 	.word	0x00001830


	//----- nvinfo : EIATTR_REQNTID
	.align		4
.L_30:
        /*0144*/ 	.byte	0x04, 0x10
        /*0146*/ 	.short	(.L_32 - .L_31)
.L_31:
        /*0148*/ 	.word	0x00000200
        /*014c*/ 	.word	0x00000001
        /*0150*/ 	.word	0x00000001


	//----- nvinfo : EIATTR_CBANK_PARAM_SIZE
	.align		4
.L_32:
        /*0154*/ 	.byte	0x03, 0x19
        /*0156*/ 	.short	0x0030


	//----- nvinfo : EIATTR_PARAM_CBANK
	.align		4
        /*0158*/ 	.byte	0x04, 0x0a
        /*015a*/ 	.short	(.L_34 - .L_33)
	.align		4
.L_33:
        /*015c*/ 	.word	index@(.nv.constant0.triton_red_fused__native_batch_norm_legit_cat_leaky_relu_1)
        /*0160*/ 	.short	0x0210
        /*0162*/ 	.short	0x0030


	//----- nvinfo : EIATTR_SW_WAR
	.align		4
.L_34:
        /*0164*/ 	.byte	0x04, 0x36
        /*0166*/ 	.short	(.L_36 - .L_35)
.L_35:
        /*0168*/ 	.word	0x00000008
.L_36:


//--------------------- .nv.callgraph             --------------------------
	.section	.nv.callgraph,"",@"SHT_CUDA_CALLGRAPH"
	.align	4
	.sectionentsize	8
	.align		4
        /*0000*/ 	.word	0x00000000
	.align		4
        /*0004*/ 	.word	0xffffffff
	.align		4
        /*0008*/ 	.word	0x00000000
	.align		4
        /*000c*/ 	.word	0xfffffffe
	.align		4
        /*0010*/ 	.word	0x00000000
	.align		4
        /*0014*/ 	.word	0xfffffffd
	.align		4
        /*0018*/ 	.word	0x00000000
	.align		4
        /*001c*/ 	.word	0xfffffffc


//--------------------- .nv.constant4             --------------------------
	.section	.nv.constant4,"a",@progbits
	.align	8
	.align		8
.nv.constant4:
        /*0000*/ 	.dword	_$_str


//--------------------- .text.triton_red_fused__native_batch_norm_legit_cat_leaky_relu_1 --------------------------
	.section	.text.triton_red_fused__native_batch_norm_legit_cat_leaky_relu_1,"ax",@progbits
	.sectionflags	@"SHF_BARRIERS=1"
	.align	128
        .global         triton_red_fused__native_batch_norm_legit_cat_leaky_relu_1
        .type           triton_red_fused__native_batch_norm_legit_cat_leaky_relu_1,@function
        .size           triton_red_fused__native_batch_norm_legit_cat_leaky_relu_1,(.L_x_2 - triton_red_fused__native_batch_norm_legit_cat_leaky_relu_1)
        .other          triton_red_fused__native_batch_norm_legit_cat_leaky_relu_1,@"STO_CUDA_ENTRY STV_DEFAULT"
triton_red_fused__native_batch_norm_legit_cat_leaky_relu_1:
.text.triton_red_fused__native_batch_norm_legit_cat_leaky_relu_1:
[----:B------:R-:W0:Y:S02]  /*0000*/  LDC R1, c[0x0][0x28] ;  /* 0x00000a00ff017b82 */ /* 0x000e240000000800 */
[----:B------:R-:W1:Y:S01]  /*0010*/  S2R R20, SR_TID.X ;  /* 0x0000000000147919 */ /* 0x000e620000002100 */
[----:B------:R-:W2:Y:S01]  /*0020*/  LDC.64 R12, c[0x0][0x210] ;  /* 0x00008400ff0c7b82 */ /* 0x000ea20000000a00 */
[----:B------:R-:W-:Y:S02]  /*0030*/  CS2R R4, SRZ ;  /* 0x0000000000047805 */ /* 0x000fe4000001ff00 */
[----:B------:R-:W-:Y:S01]  /*0040*/  CS2R R6, SRZ ;  /* 0x0000000000067805 */ /* 0x000fe2000001ff00 */
[----:B------:R-:W3:Y:S01]  /*0050*/  S2R R3, SR_CTAID.X ;  /* 0x0000000000037919 */ /* 0x000ee20000002500 */
[----:B------:R-:W-:Y:S01]  /*0060*/  ULDC.64 UR6, c[0x0][0x208] ;  /* 0x0000820000067ab9 */ /* 0x000fe20000000a00 */
[----:B------:R-:W-:Y:S02]  /*0070*/  CS2R R8, SRZ ;  /* 0x0000000000087805 */ /* 0x000fe4000001ff00 */
[----:B------:R-:W-:Y:S02]  /*0080*/  CS2R R10, SRZ ;  /* 0x00000000000a7805 */ /* 0x000fe4000001ff00 */
[----:B-1----:R-:W-:-:S04]  /*0090*/  SHF.L.U32 R15, R20, 0x2, RZ ;  /* 0x00000002140f7819 */ /* 0x002fc800000006ff */
[----:B------:R-:W-:Y:S02]  /*00a0*/  LOP3.LUT R14, R15, 0x7fc, RZ, 0xc0, !PT ;  /* 0x000007fc0f0e7812 */ /* 0x000fe400078ec0ff */
[C---:B---3--:R-:W-:Y:S02]  /*00b0*/  ISETP.GE.AND P1, PT, R3.reuse, 0x80, PT ;  /* 0x000000800300780c */ /* 0x048fe40003f26270 */
[----:B------:R-:W-:-:S05]  /*00c0*/  LEA R14, R3, R14, 0xc ;  /* 0x0000000e030e7211 */ /* 0x000fca00078e60ff */
[----:B--2---:R-:W-:-:S06]  /*00d0*/  IMAD.WIDE R12, R14, 0x4, R12 ;  /* 0x000000040e0c7825 */ /* 0x004fcc00078e020c */
[----:B------:R-:W2:Y:S04]  /*00e0*/  @!P1 LDG.E.EL.128 R4, desc[UR6][R12.64] ;  /* 0x000000060c049981 */ /* 0x000ea8000c2e1d00 */
[----:B------:R-:W3:Y:S01]  /*00f0*/  @!P1 LDG.E.EL.128 R8, desc[UR6][R12.64+0x2000] ;  /* 0x002000060c089981 */ /* 0x000ee2000c2e1d00 */
[----:B------:R-:W-:Y:S01]  /*0100*/  HFMA2.MMA R19, -RZ, RZ, 2, 0 ;  /* 0x40000000ff137435 */ /* 0x000fe200000001ff */
[----:B------:R-:W1:Y:S01]  /*0110*/  S2UR UR5, SR_CgaCtaId ;  /* 0x00000000000579c3 */ /* 0x000e620000008800 */
[----:B------:R-:W-:-:S08]  /*0120*/  UMOV UR4, 0x400 ;  /* 0x0000040000047882 */ /* 0x000fd00000000000 */
[----:B------:R-:W-:-:S06]  /*0130*/  FSEL R19, R19, 1, !P1 ;  /* 0x3f80000013137808 */ /* 0x000fcc0004800000 */
[----:B------:R-:W4:Y:S01]  /*0140*/  MUFU.RCP R19, R19 ;  /* 0x0000001300137308 */ /* 0x000f220000001000 */
[----:B-1----:R-:W-:Y:S01]  /*0150*/  UPRMT UR4, UR5, 0x654, UR4 ;  /* 0x0000065405047896 */ /* 0x002fe20008000004 */
[----:B--2---:R-:W-:Y:S02]  /*0160*/  SEL R5, R5, RZ, !P1 ;  /* 0x000000ff05057207 */ /* 0x004fe40004800000 */
[----:B------:R-:W-:Y:S02]  /*0170*/  SEL R4, R4, RZ, !P1 ;  /* 0x000000ff04047207 */ /* 0x000fe40004800000 */
[----:B---3--:R-:W-:Y:S02]  /*0180*/  SEL R9, R9, RZ, !P1 ;  /* 0x000000ff09097207 */ /* 0x008fe40004800000 */
[----:B------:R-:W-:Y:S02]  /*0190*/  FSEL R23, R5, RZ, !P1 ;  /* 0x000000ff05177208 */ /* 0x000fe40004800000 */
[----:B------:R-:W-:-:S02]  /*01a0*/  SEL R22, R8, RZ, !P1 ;  /* 0x000000ff08167207 */ /* 0x000fc40004800000 */
[----:B------:R-:W-:Y:S01]  /*01b0*/  FSEL R21, R4, RZ, !P1 ;  /* 0x000000ff04157208 */ /* 0x000fe20004800000 */
[----:B------:R-:W-:Y:S01]  /*01c0*/  FADD R2, -R23, R9 ;  /* 0x0000000917027221 */ /* 0x000fe20000000100 */
[----:B------:R-:W-:Y:S02]  /*01d0*/  FSEL R4, RZ, 4, P1 ;  /* 0x40800000ff047808 */ /* 0x000fe40000800000 */
[----:B------:R-:W-:Y:S01]  /*01e0*/  SEL R6, R6, RZ, !P1 ;  /* 0x000000ff06067207 */ /* 0x000fe20004800000 */
[----:B------:R-:W-:Y:S01]  /*01f0*/  FADD R0, -R21, R22 ;  /* 0x0000001615007221 */ /* 0x000fe20000000100 */
[-C--:B----4-:R-:W-:Y:S01]  /*0200*/  FFMA R8, R2, R19.reuse, R23 ;  /* 0x0000001302087223 */ /* 0x090fe20000000017 */
[C---:B------:R-:W-:Y:S01]  /*0210*/  FMUL R25, R4.reuse, 16777216 ;  /* 0x4b80000004197820 */ /* 0x040fe20000400000 */
[----:B------:R-:W-:Y:S01]  /*0220*/  FSETP.GEU.AND P0, PT, R4, 1.175494350822287508e-38, PT ;  /* 0x008000000400780b */ /* 0x000fe20003f0e000 */
[----:B------:R-:W-:Y:S01]  /*0230*/  FFMA R5, R0, R19, R21 ;  /* 0x0000001300057223 */ /* 0x000fe20000000015 */
[----:B------:R-:W-:Y:S01]  /*0240*/  FADD R23, R9, -R8 ;  /* 0x8000000809177221 */ /* 0x000fe20000000000 */
[----:B------:R-:W-:-:S02]  /*0250*/  FSEL R29, R6, RZ, !P1 ;  /* 0x000000ff061d7208 */ /* 0x000fc40004800000 */
[----:B------:R-:W-:Y:S01]  /*0260*/  FADD R21, R22, -R5 ;  /* 0x8000000516157221 */ /* 0x000fe20000000000 */
[----:B------:R-:W-:Y:S01]  /*0270*/  FFMA R26, R2, R23, RZ ;  /* 0x00000017021a7223 */ /* 0x000fe200000000ff */
[----:B------:R-:W-:Y:S02]  /*0280*/  FSEL R2, RZ, 6, P1 ;  /* 0x40c00000ff027808 */ /* 0x000fe40000800000 */
[----:B------:R-:W-:Y:S01]  /*0290*/  FSEL R23, R25, R4, !P0 ;  /* 0x0000000419177208 */ /* 0x000fe20004000000 */
[----:B------:R-:W-:Y:S01]  /*02a0*/  FFMA R9, R0, R21, RZ ;  /* 0x0000001500097223 */ /* 0x000fe200000000ff */
[----:B------:R-:W-:Y:S01]  /*02b0*/  SEL R21, R10, RZ, !P1 ;  /* 0x000000ff0a157207 */ /* 0x000fe20004800000 */
[C---:B------:R-:W-:Y:S01]  /*02c0*/  FMUL R25, R2.reuse, 16777216 ;  /* 0x4b80000002197820 */ /* 0x040fe20000400000 */
[----:B------:R-:W-:Y:S01]  /*02d0*/  FSETP.GEU.AND P2, PT, R2, 1.175494350822287508e-38, PT ;  /* 0x008000000200780b */ /* 0x000fe20003f4e000 */
[----:B------:R-:W-:Y:S01]  /*02e0*/  FADD R9, R9, R26 ;  /* 0x0000001a09097221 */ /* 0x000fe20000000000 */
[----:B------:R-:W1:Y:S01]  /*02f0*/  MUFU.RCP R23, R23 ;  /* 0x0000001700177308 */ /* 0x000e620000001000 */
[----:B------:R-:W-:Y:S01]  /*0300*/  FSEL R10, RZ, 2, P1 ;  /* 0x40000000ff0a7808 */ /* 0x000fe20000800000 */
[----:B------:R-:W-:Y:S01]  /*0310*/  FADD R0, -R29, R21 ;  /* 0x000000151d007221 */ /* 0x000fe20000000100 */
[----:B------:R-:W-:-:S02]  /*0320*/  FSEL R27, R25, R2, !P2 ;  /* 0x00000002191b7208 */ /* 0x000fc40005000000 */
[----:B------:R-:W-:Y:S01]  /*0330*/  SEL R7, R7, RZ, !P1 ;  /* 0x000000ff07077207 */ /* 0x000fe20004800000 */
[----:B------:R-:W-:Y:S01]  /*0340*/  FMUL R25, R10, 16777216 ;  /* 0x4b8000000a197820 */ /* 0x000fe20000400000 */
[C---:B------:R-:W-:Y:S01]  /*0350*/  FFMA R6, R0.reuse, R19, R29 ;  /* 0x0000001300067223 */ /* 0x040fe2000000001d */
[----:B------:R-:W2:Y:S01]  /*0360*/  MUFU.RCP R22, R27 ;  /* 0x0000001b00167308 */ /* 0x000ea20000001000 */
[----:B------:R-:W-:Y:S02]  /*0370*/  FSEL R26, R5, RZ, !P1 ;  /* 0x000000ff051a7208 */ /* 0x000fe40004800000 */
[----:B------:R-:W-:Y:S01]  /*0380*/  FADD R21, R21, -R6 ;  /* 0x8000000615157221 */ /* 0x000fe20000000000 */
[CC--:B------:R-:W-:Y:S02]  /*0390*/  FSEL R24, R25.reuse, R10.reuse, !P0 ;  /* 0x0000000a19187208 */ /* 0x0c0fe40004000000 */
[----:B------:R-:W-:Y:S01]  /*03a0*/  FSEL R29, R25, R10, !P2 ;  /* 0x0000000a191d7208 */ /* 0x000fe20005000000 */
[----:B------:R-:W-:Y:S01]  /*03b0*/  FFMA R21, R0, R21, RZ ;  /* 0x0000001500157223 */ /* 0x000fe200000000ff */
[----:B------:R-:W-:Y:S01]  /*03c0*/  FSEL R6, R6, RZ, !P1 ;  /* 0x000000ff06067208 */ /* 0x000fe20004800000 */
[----:B-1----:R-:W-:Y:S01]  /*03d0*/  FMUL R0, R23, R24 ;  /* 0x0000001817007220 */ /* 0x002fe20000400000 */
[----:B------:R-:W-:-:S02]  /*03e0*/  FSEL R23, RZ, 8, P1 ;  /* 0x41000000ff177808 */ /* 0x000fc40000800000 */
[----:B------:R-:W-:Y:S02]  /*03f0*/  FSEL R21, R21, RZ, !P1 ;  /* 0x000000ff15157208 */ /* 0x000fe40004800000 */
[C---:B------:R-:W-:Y:S01]  /*0400*/  FSETP.GEU.AND P0, PT, R23.reuse, 1.175494350822287508e-38, PT ;  /* 0x008000001700780b */ /* 0x040fe20003f0e000 */
[C---:B------:R-:W-:Y:S01]  /*0410*/  FMUL R24, R23.reuse, 16777216 ;  /* 0x4b80000017187820 */ /* 0x040fe20000400000 */
[----:B--2---:R-:W-:Y:S01]  /*0420*/  FMUL R22, R22, R29 ;  /* 0x0000001d16167220 */ /* 0x004fe20000400000 */
[----:B------:R-:W-:Y:S02]  /*0430*/  FSETP.NEU.AND P2, PT, R23, RZ, PT ;  /* 0x000000ff1700720b */ /* 0x000fe40003f4d000 */
[----:B------:R-:W-:Y:S02]  /*0440*/  FSEL R25, R25, R10, !P0 ;  /* 0x0000000a19197208 */ /* 0x000fe40004000000 */
[----:B------:R-:W-:Y:S02]  /*0450*/  FSEL R28, R24, R23, !P0 ;  /* 0x00000017181c7208 */ /* 0x000fe40004000000 */
[----:B------:R-:W-:-:S02]  /*0460*/  FSETP.NEU.AND P0, PT, R4, RZ, PT ;  /* 0x000000ff0400720b */ /* 0x000fc40003f0d000 */
[----:B------:R-:W1:Y:S02]  /*0470*/  MUFU.RCP R24, R28 ;  /* 0x0000001c00187308 */ /* 0x000e640000001000 */
[----:B------:R-:W-:Y:S02]  /*0480*/  FSEL R5, R0, RZ, P0 ;  /* 0x000000ff00057208 */ /* 0x000fe40000000000 */
[----:B------:R-:W-:-:S04]  /*0490*/  FSETP.NEU.AND P0, PT, R2, RZ, PT ;  /* 0x000000ff0200720b */ /* 0x000fc80003f0d000 */
[----:B------:R-:W-:Y:S01]  /*04a0*/  FSEL R22, R22, RZ, P0 ;  /* 0x000000ff16167208 */ /* 0x000fe20000000000 */
[----:B-1----:R-:W-:Y:S01]  /*04b0*/  FMUL R24, R24, R25 ;  /* 0x0000001918187220 */ /* 0x002fe20000400000 */
[----:B------:R-:W-:Y:S02]  /*04c0*/  FSEL R25, R8, RZ, !P1 ;  /* 0x000000ff08197208 */ /* 0x000fe40004800000 */
[----:B------:R-:W-:Y:S02]  /*04d0*/  SEL R8, R11, RZ, !P1 ;  /* 0x000000ff0b087207 */ /* 0x000fe40004800000 */
[----:B------:R-:W-:Y:S01]  /*04e0*/  FSEL R11, R7, RZ, !P1 ;  /* 0x000000ff070b7208 */ /* 0x000fe20004800000 */
[----:B------:R-:W-:Y:S01]  /*04f0*/  FADD R25, -R26, R25 ;  /* 0x000000191a197221 */ /* 0x000fe20000000100 */
[----:B------:R-:W-:-:S03]  /*0500*/  FSEL R24, R24, RZ, P2 ;  /* 0x000000ff18187208 */ /* 0x000fc60001000000 */
[----:B------:R-:W-:Y:S01]  /*0510*/  FADD R0, -R11, R8 ;  /* 0x000000080b007221 */ /* 0x000fe20000000100 */
[C---:B------:R-:W-:Y:S01]  /*0520*/  FFMA R7, R25.reuse, R5, R26 ;  /* 0x0000000519077223 */ /* 0x040fe2000000001a */
[----:B------:R-:W-:Y:S02]  /*0530*/  FMUL R25, R25, R25 ;  /* 0x0000001919197220 */ /* 0x000fe40000400000 */
[----:B------:R-:W-:Y:S02]  /*0540*/  FFMA R19, R0, R19, R11 ;  /* 0x0000001300137223 */ /* 0x000fe4000000000b */
[----:B------:R-:W-:Y:S01]  /*0550*/  FMUL R25, R10, R25 ;  /* 0x000000190a197220 */ /* 0x000fe20000400000 */
[----:B------:R-:W-:Y:S01]  /*0560*/  FADD R10, R6, -R7 ;  /* 0x80000007060a7221 */ /* 0x000fe20000000000 */
[----:B------:R-:W-:Y:S01]  /*0570*/  FADD R11, R8, -R19 ;  /* 0x80000013080b7221 */ /* 0x000fe20000000000 */
[----:B------:R-:W-:Y:S02]  /*0580*/  FSEL R8, R9, RZ, !P1 ;  /* 0x000000ff09087208 */ /* 0x000fe40004800000 */
[----:B------:R-:W-:Y:S01]  /*0590*/  FFMA R7, R10, R22, R7 ;  /* 0x000000160a077223 */ /* 0x000fe20000000007 */
[----:B------:R-:W-:Y:S01]  /*05a0*/  FFMA R6, R0, R11, RZ ;  /* 0x0000000b00067223 */ /* 0x000fe200000000ff */
[----:B------:R-:W-:Y:S01]  /*05b0*/  FADD R0, R23, R23 ;  /* 0x0000001717007221 */ /* 0x000fe20000000000 */
[----:B------:R-:W-:Y:S01]  /*05c0*/  FFMA R8, R5, R25, R8 ;  /* 0x0000001905087223 */ /* 0x000fe20000000008 */
[----:B------:R-:W-:-:S02]  /*05d0*/  FMUL R5, R10, R10 ;  /* 0x0000000a0a057220 */ /* 0x000fc40000400000 */
[----:B------:R-:W-:Y:S01]  /*05e0*/  FSEL R6, R6, RZ, !P1 ;  /* 0x000000ff06067208 */ /* 0x000fe20004800000 */
[----:B------:R-:W-:Y:S01]  /*05f0*/  FADD R21, R21, R8 ;  /* 0x0000000815157221 */ /* 0x000fe20000000000 */
[----:B------:R-:W-:Y:S01]  /*0600*/  FSETP.GEU.AND P3, PT, |R0|, 1.175494350822287508e-38, PT ;  /* 0x008000000000780b */ /* 0x000fe20003f6e200 */
[----:B------:R-:W-:Y:S01]  /*0610*/  FMUL R8, R4, R5 ;  /* 0x0000000504087220 */ /* 0x000fe20000400000 */
[----:B------:R-:W-:Y:S01]  /*0620*/  FSEL R4, R19, RZ, !P1 ;  /* 0x000000ff13047208 */ /* 0x000fe20004800000 */
[C---:B------:R-:W-:Y:S01]  /*0630*/  FMUL R5, R0.reuse, 0.25 ;  /* 0x3e80000000057820 */ /* 0x040fe20000400000 */
[----:B------:R-:W-:Y:S01]  /*0640*/  FSETP.GT.AND P0, PT, |R0|, 8.50705917302346158658e+37, PT ;  /* 0x7e8000000000780b */ /* 0x000fe20003f04200 */
[----:B------:R-:W-:Y:S01]  /*0650*/  FFMA R21, R22, R8, R21 ;  /* 0x0000000816157223 */ /* 0x000fe20000000015 */
[----:B------:R-:W-:Y:S01]  /*0660*/  FSETP.NEU.AND P2, PT, R0, RZ, PT ;  /* 0x000000ff0000720b */ /* 0x000fe20003f4d000 */
[----:B------:R-:W-:Y:S01]  /*0670*/  FADD R4, R4, -R7 ;  /* 0x8000000704047221 */ /* 0x000fe20000000000 */
[----:B------:R-:W-:Y:S01]  /*0680*/  FSEL R8, R5, R0, P0 ;  /* 0x0000000005087208 */ /* 0x000fe20000000000 */
[----:B------:R-:W-:-:S02]  /*0690*/  FADD R21, R6, R21 ;  /* 0x0000001506157221 */ /* 0x000fc40000000000 */
[C---:B------:R-:W-:Y:S01]  /*06a0*/  FMUL R9, R4.reuse, R4 ;  /* 0x0000000404097220 */ /* 0x040fe20000400000 */
[----:B------:R-:W-:Y:S01]  /*06b0*/  FFMA R7, R4, R24, R7 ;  /* 0x0000001804077223 */ /* 0x000fe20000000007 */
[----:B------:R-:W-:Y:S02]  /*06c0*/  @!P3 FMUL R8, R8, 16777216 ;  /* 0x4b8000000808b820 */ /* 0x000fe40000400000 */
[----:B------:R-:W-:Y:S01]  /*06d0*/  FMUL R9, R2, R9 ;  /* 0x0000000902097220 */ /* 0x000fe20000400000 */
[----:B------:R-:W-:Y:S01]  /*06e0*/  FMUL R2, R23, 0.25 ;  /* 0x3e80000017027820 */ /* 0x000fe20000400000 */
[----:B------:R-:W1:Y:S02]  /*06f0*/  SHFL.BFLY PT, R4, R7, 0x10, 0x1f ;  /* 0x0e001f0007047f89 */ /* 0x000e6400000e0000 */
[----:B------:R-:W2:Y:S01]  /*0700*/  MUFU.RCP R8, R8 ;  /* 0x0000000800087308 */ /* 0x000ea20000001000 */
[----:B------:R-:W-:Y:S01]  /*0710*/  FFMA R21, R24, R9, R21 ;  /* 0x0000000918157223 */ /* 0x000fe20000000015 */
[----:B------:R-:W-:Y:S01]  /*0720*/  FSEL R9, R2, R23, P0 ;  /* 0x0000001702097208 */ /* 0x000fe20000000000 */
[----:B------:R-:W-:-:S03]  /*0730*/  FADD R2, R0, R0 ;  /* 0x0000000000027221 */ /* 0x000fc60000000000 */
[----:B------:R-:W3:Y:S01]  /*0740*/  SHFL.BFLY PT, R6, R21, 0x10, 0x1f ;  /* 0x0e001f0015067f89 */ /* 0x000ee200000e0000 */
[----:B------:R-:W-:Y:S01]  /*0750*/  @!P3 FMUL R9, R9, 16777216 ;  /* 0x4b8000000909b820 */ /* 0x000fe20000400000 */
[C---:B------:R-:W-:Y:S02]  /*0760*/  FSETP.GEU.AND P3, PT, |R2|.reuse, 1.175494350822287508e-38, PT ;  /* 0x008000000200780b */ /* 0x040fe40003f6e200 */
[----:B------:R-:W-:Y:S01]  /*0770*/  FSETP.GT.AND P0, PT, |R2|, 8.50705917302346158658e+37, PT ;  /* 0x7e8000000200780b */ /* 0x000fe20003f04200 */
[----:B--2---:R-:W-:Y:S01]  /*0780*/  FMUL R10, R8, R9 ;  /* 0x00000009080a7220 */ /* 0x004fe20000400000 */
[----:B------:R-:W-:-:S04]  /*0790*/  FMUL R9, R2, 0.25 ;  /* 0x3e80000002097820 */ /* 0x000fc80000400000 */
[----:B------:R-:W-:Y:S01]  /*07a0*/  FSEL R10, R10, RZ, P2 ;  /* 0x000000ff0a0a7208 */ /* 0x000fe20001000000 */
[----:B-1----:R-:W-:Y:S01]  /*07b0*/  FADD R4, -R7, R4 ;  /* 0x0000000407047221 */ /* 0x002fe20000000100 */
[----:B------:R-:W-:Y:S02]  /*07c0*/  FSEL R19, R9, R2, P0 ;  /* 0x0000000209137208 */ /* 0x000fe40000000000 */
[----:B------:R-:W-:Y:S01]  /*07d0*/  FSETP.NEU.AND P2, PT, R2, RZ, PT ;  /* 0x000000ff0200720b */ /* 0x000fe20003f4d000 */
[C---:B------:R-:W-:Y:S01]  /*07e0*/  FMUL R8, R4.reuse, R4 ;  /* 0x0000000404087220 */ /* 0x040fe20000400000 */
[----:B------:R-:W-:Y:S01]  /*07f0*/  FFMA R7, R4, R10, R7 ;  /* 0x0000000a04077223 */ /* 0x000fe20000000007 */
[----:B------:R-:W-:Y:S01]  /*0800*/  @!P3 FMUL R19, R19, 16777216 ;  /* 0x4b8000001313b820 */ /* 0x000fe20000400000 */
[----:B------:R-:W-:Y:S01]  /*0810*/  FADD R4, R2, R2 ;  /* 0x0000000202047221 */ /* 0x000fe20000000000 */
[----:B------:R-:W-:Y:S01]  /*0820*/  FMUL R8, R23, R8 ;  /* 0x0000000817087220 */ /* 0x000fe20000400000 */
[----:B---3--:R-:W-:-:S02]  /*0830*/  FADD R21, R21, R6 ;  /* 0x0000000615157221 */ /* 0x008fc40000000000 */
[----:B------:R-:W1:Y:S01]  /*0840*/  SHFL.BFLY PT, R6, R7, 0x8, 0x1f ;  /* 0x0d001f0007067f89 */ /* 0x000e6200000e0000 */
[----:B------:R-:W2:Y:S01]  /*0850*/  MUFU.RCP R19, R19 ;  /* 0x0000001300137308 */ /* 0x000ea20000001000 */
[----:B------:R-:W-:Y:S01]  /*0860*/  FFMA R8, R10, R8, R21 ;  /* 0x000000080a087223 */ /* 0x000fe20000000015 */
[----:B------:R-:W-:Y:S01]  /*0870*/  FSEL R10, R5, R0, P0 ;  /* 0x00000000050a7208 */ /* 0x000fe20000000000 */
[C---:B------:R-:W-:Y:S01]  /*0880*/  FMUL R5, R4.reuse, 0.25 ;  /* 0x3e80000004057820 */ /* 0x040fe20000400000 */
[----:B------:R-:W-:Y:S02]  /*0890*/  FSETP.GT.AND P0, PT, |R4|, 8.50705917302346158658e+37, PT ;  /* 0x7e8000000400780b */ /* 0x000fe40003f04200 */
[----:B------:R-:W3:Y:S01]  /*08a0*/  SHFL.BFLY PT, R11, R8, 0x8, 0x1f ;  /* 0x0d001f00080b7f89 */ /* 0x000ee200000e0000 */
[----:B------:R-:W-:Y:S01]  /*08b0*/  @!P3 FMUL R10, R10, 16777216 ;  /* 0x4b8000000a0ab820 */ /* 0x000fe20000400000 */
[----:B------:R-:W-:Y:S02]  /*08c0*/  FSETP.GEU.AND P3, PT, |R4|, 1.175494350822287508e-38, PT ;  /* 0x008000000400780b */ /* 0x000fe40003f6e200 */
[----:B------:R-:W-:Y:S01]  /*08d0*/  FSEL R21, R5, R4, P0 ;  /* 0x0000000405157208 */ /* 0x000fe20000000000 */
[----:B--2---:R-:W-:-:S05]  /*08e0*/  FMUL R10, R19, R10 ;  /* 0x0000000a130a7220 */ /* 0x004fca0000400000 */
[----:B------:R-:W-:-:S05]  /*08f0*/  FSEL R10, R10, RZ, P2 ;  /* 0x000000ff0a0a7208 */ /* 0x000fca0001000000 */
[----:B------:R-:W-:Y:S01]  /*0900*/  @!P3 FMUL R21, R21, 16777216 ;  /* 0x4b8000001515b820 */ /* 0x000fe20000400000 */
[----:B-1----:R-:W-:-:S04]  /*0910*/  FADD R6, -R7, R6 ;  /* 0x0000000607067221 */ /* 0x002fc80000000100 */
[C---:B------:R-:W-:Y:S01]  /*0920*/  FMUL R19, R6.reuse, R6 ;  /* 0x0000000606137220 */ /* 0x040fe20000400000 */
[----:B------:R-:W-:Y:S01]  /*0930*/  FFMA R7, R6, R10, R7 ;  /* 0x0000000a06077223 */ /* 0x000fe20000000007 */
[----:B------:R-:W1:Y:S01]  /*0940*/  MUFU.RCP R21, R21 ;  /* 0x0000001500157308 */ /* 0x000e620000001000 */
[----:B---3--:R-:W-:Y:S01]  /*0950*/  FADD R11, R8, R11 ;  /* 0x0000000b080b7221 */ /* 0x008fe20000000000 */
[----:B------:R-:W-:Y:S01]  /*0960*/  FMUL R19, R0, R19 ;  /* 0x0000001300137220 */ /* 0x000fe20000400000 */
[----:B------:R-:W-:Y:S01]  /*0970*/  FADD R0, R4, R4 ;  /* 0x0000000404007221 */ /* 0x000fe20000000000 */
[----:B------:R-:W2:Y:S02]  /*0980*/  SHFL.BFLY PT, R6, R7, 0x4, 0x1f ;  /* 0x0c801f0007067f89 */ /* 0x000ea400000e0000 */
[----:B------:R-:W-:Y:S01]  /*0990*/  FFMA R11, R10, R19, R11 ;  /* 0x000000130a0b7223 */ /* 0x000fe2000000000b */
[----:B------:R-:W-:Y:S01]  /*09a0*/  FSEL R10, R9, R2, P0 ;  /* 0x00000002090a7208 */ /* 0x000fe20000000000 */
[----:B------:R-:W-:Y:S01]  /*09b0*/  FMUL R9, R0, 0.25 ;  /* 0x3e80000000097820 */ /* 0x000fe20000400000 */
[----:B------:R-:W-:-:S02]  /*09c0*/  FSETP.NEU.AND P0, PT, R4, RZ, PT ;  /* 0x000000ff0400720b */ /* 0x000fc40003f0d000 */
[----:B------:R-:W3:Y:S01]  /*09d0*/  SHFL.BFLY PT, R8, R11, 0x4, 0x1f ;  /* 0x0c801f000b087f89 */ /* 0x000ee200000e0000 */
[----:B------:R-:W-:Y:S01]  /*09e0*/  @!P3 FMUL R10, R10, 16777216 ;  /* 0x4b8000000a0ab820 */ /* 0x000fe20000400000 */
[----:B------:R-:W-:Y:S02]  /*09f0*/  FSETP.GEU.AND P2, PT, |R0|, 1.175494350822287508e-38, PT ;  /* 0x008000000000780b */ /* 0x000fe40003f4e200 */
[----:B------:R-:W-:Y:S01]  /*0a00*/  ISETP.GE.AND P3, PT, R20, 0x10, PT ;  /* 0x000000101400780c */ /* 0x000fe20003f66270 */
[----:B-1----:R-:W-:-:S05]  /*0a10*/  FMUL R10, R21, R10 ;  /* 0x0000000a150a7220 */ /* 0x002fca0000400000 */
[----:B------:R-:W-:Y:S02]  /*0a20*/  FSEL R10, R10, RZ, P0 ;  /* 0x000000ff0a0a7208 */ /* 0x000fe40000000000 */
[----:B------:R-:W-:-:S04]  /*0a30*/  FSETP.GT.AND P0, PT, |R0|, 8.50705917302346158658e+37, PT ;  /* 0x7e8000000000780b */ /* 0x000fc80003f04200 */
[----:B------:R-:W-:Y:S01]  /*0a40*/  FSEL R21, R9, R0, P0 ;  /* 0x0000000009157208 */ /* 0x000fe20000000000 */
[----:B--2---:R-:W-:-:S04]  /*0a50*/  FADD R6, -R7, R6 ;  /* 0x0000000607067221 */ /* 0x004fc80000000100 */
[C---:B------:R-:W-:Y:S01]  /*0a60*/  FMUL R19, R6.reuse, R6 ;  /* 0x0000000606137220 */ /* 0x040fe20000400000 */
[----:B------:R-:W-:Y:S01]  /*0a70*/  FFMA R7, R6, R10, R7 ;  /* 0x0000000a06077223 */ /* 0x000fe20000000007 */
[----:B------:R-:W-:Y:S01]  /*0a80*/  @!P2 FMUL R21, R21, 16777216 ;  /* 0x4b8000001515a820 */ /* 0x000fe20000400000 */
[----:B---3--:R-:W-:Y:S01]  /*0a90*/  FADD R11, R11, R8 ;  /* 0x000000080b0b7221 */ /* 0x008fe20000000000 */
[----:B------:R-:W-:Y:S01]  /*0aa0*/  FMUL R19, R2, R19 ;  /* 0x0000001302137220 */ /* 0x000fe20000400000 */
[----:B------:R-:W-:Y:S01]  /*0ab0*/  FADD R2, R0, R0 ;  /* 0x0000000000027221 */ /* 0x000fe20000000000 */
[----:B------:R-:W1:Y:S02]  /*0ac0*/  SHFL.BFLY PT, R6, R7, 0x2, 0x1f ;  /* 0x0c401f0007067f89 */ /* 0x000e6400000e0000 */
[----:B------:R-:W-:Y:S01]  /*0ad0*/  FFMA R11, R10, R19, R11 ;  /* 0x000000130a0b7223 */ /* 0x000fe2000000000b */
[----:B------:R-:W2:Y:S01]  /*0ae0*/  MUFU.RCP R21, R21 ;  /* 0x0000001500157308 */ /* 0x000ea20000001000 */
[----:B------:R-:W-:Y:S01]  /*0af0*/  FSEL R10, R5, R4, P0 ;  /* 0x00000004050a7208 */ /* 0x000fe20000000000 */
[----:B------:R-:W-:Y:S01]  /*0b00*/  FMUL R19, R2, 0.25 ;  /* 0x3e80000002137820 */ /* 0x000fe20000400000 */
[----:B------:R-:W-:Y:S01]  /*0b10*/  FSETP.NEU.AND P0, PT, R0, RZ, PT ;  /* 0x000000ff0000720b */ /* 0x000fe20003f0d000 */
[----:B------:R-:W3:Y:S02]  /*0b20*/  SHFL.BFLY PT, R8, R11, 0x2, 0x1f ;  /* 0x0c401f000b087f89 */ /* 0x000ee400000e0000 */
[----:B------:R-:W-:Y:S01]  /*0b30*/  @!P2 FMUL R10, R10, 16777216 ;  /* 0x4b8000000a0aa820 */ /* 0x000fe20000400000 */
[----:B------:R-:W-:-:S03]  /*0b40*/  FSETP.GEU.AND P2, PT, |R2|, 1.175494350822287508e-38, PT ;  /* 0x008000000200780b */ /* 0x000fc60003f4e200 */
[----:B--2---:R-:W-:-:S05]  /*0b50*/  FMUL R10, R21, R10 ;  /* 0x0000000a150a7220 */ /* 0x004fca0000400000 */
[----:B------:R-:W-:Y:S01]  /*0b60*/  FSEL R10, R10, RZ, P0 ;  /* 0x000000ff0a0a7208 */ /* 0x000fe20000000000 */
[----:B-1----:R-:W-:Y:S01]  /*0b70*/  FADD R6, -R7, R6 ;  /* 0x0000000607067221 */ /* 0x002fe20000000100 */
[----:B------:R-:W-:-:S03]  /*0b80*/  FSETP.GT.AND P0, PT, |R2|, 8.50705917302346158658e+37, PT ;  /* 0x7e8000000200780b */ /* 0x000fc60003f04200 */
[C---:B------:R-:W-:Y:S01]  /*0b90*/  FMUL R5, R6.reuse, R6 ;  /* 0x0000000606057220 */ /* 0x040fe20000400000 */
[----:B------:R-:W-:Y:S01]  /*0ba0*/  FFMA R7, R6, R10, R7 ;  /* 0x0000000a06077223 */ /* 0x000fe20000000007 */
[----:B------:R-:W-:Y:S01]  /*0bb0*/  FSEL R19, R19, R2, P0 ;  /* 0x0000000213137208 */ /* 0x000fe20000000000 */
[----:B---3--:R-:W-:Y:S01]  /*0bc0*/  FADD R11, R11, R8 ;  /* 0x000000080b0b7221 */ /* 0x008fe20000000000 */
[----:B------:R-:W-:Y:S01]  /*0bd0*/  FMUL R5, R4, R5 ;  /* 0x0000000504057220 */ /* 0x000fe20000400000 */
[----:B------:R-:W-:Y:S01]  /*0be0*/  FSEL R8, R9, R0, P0 ;  /* 0x0000000009087208 */ /* 0x000fe20000000000 */
[----:B------:R-:W1:Y:S01]  /*0bf0*/  SHFL.BFLY PT, R4, R7, 0x1, 0x1f ;  /* 0x0c201f0007047f89 */ /* 0x000e6200000e0000 */
[----:B------:R-:W-:Y:S01]  /*0c00*/  @!P2 FMUL R19, R19, 16777216 ;  /* 0x4b8000001313a820 */ /* 0x000fe20000400000 */
[----:B------:R-:W-:Y:S01]  /*0c10*/  FFMA R5, R10, R5, R11 ;  /* 0x000000050a057223 */ /* 0x000fe2000000000b */
[----:B------:R-:W-:Y:S01]  /*0c20*/  FSETP.NEU.AND P0, PT, R2, RZ, PT ;  /* 0x000000ff0200720b */ /* 0x000fe20003f0d000 */
[----:B------:R-:W-:Y:S01]  /*0c30*/  @!P2 FMUL R8, R8, 16777216 ;  /* 0x4b8000000808a820 */ /* 0x000fe20000400000 */
[----:B------:R-:W-:-:S02]  /*0c40*/  LOP3.LUT P2, RZ, R20, 0x1f, RZ, 0xc0, !PT ;  /* 0x0000001f14ff7812 */ /* 0x000fc4000784c0ff */
[----:B------:R-:W2:Y:S01]  /*0c50*/  SHFL.BFLY PT, R6, R5, 0x1, 0x1f ;  /* 0x0c201f0005067f89 */ /* 0x000ea200000e0000 */
[----:B------:R-:W3:Y:S01]  /*0c60*/  MUFU.RCP R19, R19 ;  /* 0x0000001300137308 */ /* 0x000ee20000001000 */
[----:B------:R-:W-:-:S04]  /*0c70*/  SHF.R.U32.HI R10, RZ, 0x3, R20 ;  /* 0x00000003ff0a7819 */ /* 0x000fc80000011614 */
[----:B------:R-:W-:-:S05]  /*0c80*/  LOP3.LUT R11, R10, 0x3c, RZ, 0xc0, !PT ;  /* 0x0000003c0a0b7812 */ /* 0x000fca00078ec0ff */
[----:B------:R-:W-:Y:S01]  /*0c90*/  @!P2 STS [R11+UR4+0x80], R2 ;  /* 0x000080020b00a988 */ /* 0x000fe20008000804 */
[----:B---3--:R-:W-:Y:S01]  /*0ca0*/  FMUL R8, R19, R8 ;  /* 0x0000000813087220 */ /* 0x008fe20000400000 */
[----:B-1----:R-:W-:-:S04]  /*0cb0*/  FADD R4, -R7, R4 ;  /* 0x0000000407047221 */ /* 0x002fc80000000100 */
[----:B------:R-:W-:Y:S01]  /*0cc0*/  FMUL R9, R4, R4 ;  /* 0x0000000404097220 */ /* 0x000fe20000400000 */
[----:B------:R-:W-:Y:S01]  /*0cd0*/  FSEL R8, R8, RZ, P0 ;  /* 0x000000ff08087208 */ /* 0x000fe20000000000 */
[----:B--2---:R-:W-:Y:S02]  /*0ce0*/  FADD R5, R5, R6 ;  /* 0x0000000605057221 */ /* 0x004fe40000000000 */
[----:B------:R-:W-:Y:S02]  /*0cf0*/  FMUL R9, R0, R9 ;  /* 0x0000000900097220 */ /* 0x000fe40000400000 */
[----:B------:R-:W-:Y:S02]  /*0d00*/  FFMA R0, R4, R8, R7 ;  /* 0x0000000804007223 */ /* 0x000fe40000000007 */
[----:B------:R-:W-:-:S03]  /*0d10*/  FFMA R8, R8, R9, R5 ;  /* 0x0000000908087223 */ /* 0x000fc60000000005 */
[----:B------:R-:W-:Y:S04]  /*0d20*/  @!P2 STS [R11+UR4], R0 ;  /* 0x000000000b00a988 */ /* 0x000fe80008000804 */
[----:B------:R-:W-:Y:S01]  /*0d30*/  @!P2 STS [R11+UR4+0x40], R8 ;  /* 0x000040080b00a988 */ /* 0x000fe20008000804 */
[----:B------:R-:W-:Y:S06]  /*0d40*/  BAR.SYNC.DEFER_BLOCKING 0x0 ;  /* 0x0000000000007b1d */ /* 0x000fec0000010000 */
[----:B------:R-:W1:Y:S04]  /*0d50*/  @!P3 LDS R17, [R15+UR4+0x80] ;  /* 0x000080040f11b984 */ /* 0x000e680008000800 */
[----:B------:R-:W-:Y:S04]  /*0d60*/  @!P3 LDS R16, [R15+UR4] ;  /* 0x000000040f10b984 */ /* 0x000fe80008000800 */
[----:B------:R-:W2:Y:S04]  /*0d70*/  @!P3 LDS R18, [R15+UR4+0x40] ;  /* 0x000040040f12b984 */ /* 0x000ea80008000800 */
[----:B-1----:R-:W1:Y:S04]  /*0d80*/  SHFL.BFLY PT, R6, R17, 0x8, 0x1f ;  /* 0x0d001f0011067f89 */ /* 0x002e6800000e0000 */
[----:B--2---:R-:W2:Y:S01]  /*0d90*/  SHFL.BFLY PT, R9, R18, 0x8, 0x1f ;  /* 0x0d001f0012097f89 */ /* 0x004ea200000e0000 */
[----:B-1----:R-:W-:-:S04]  /*0da0*/  FADD R4, R17, R6 ;  /* 0x0000000611047221 */ /* 0x002fc80000000000 */
[C---:B------:R-:W-:Y:S01]  /*0db0*/  FMUL R7, R4.reuse, 0.25 ;  /* 0x3e80000004077820 */ /* 0x040fe20000400000 */
[C---:B------:R-:W-:Y:S01]  /*0dc0*/  FSETP.GEU.AND P2, PT, |R4|.reuse, 1.175494350822287508e-38, PT ;  /* 0x008000000400780b */ /* 0x040fe20003f4e200 */
[----:B------:R-:W1:Y:S01]  /*0dd0*/  SHFL.BFLY PT, R5, R4, 0x4, 0x1f ;  /* 0x0c801f0004057f89 */ /* 0x000e6200000e0000 */
[----:B------:R-:W-:Y:S01]  /*0de0*/  FSETP.GT.AND P0, PT, |R4|, 8.50705917302346158658e+37, PT ;  /* 0x7e8000000400780b */ /* 0x000fe20003f04200 */
[----:B--2---:R-:W-:-:S03]  /*0df0*/  FADD R9, R18, R9 ;  /* 0x0000000912097221 */ /* 0x004fc60000000000 */
[----:B------:R-:W-:Y:S02]  /*0e00*/  FSEL R2, R7, R4, P0 ;  /* 0x0000000407027208 */ /* 0x000fe40000000000 */
[----:B------:R-:W2:Y:S05]  /*0e10*/  SHFL.BFLY PT, R7, R16, 0x8, 0x1f ;  /* 0x0d001f0010077f89 */ /* 0x000eaa00000e0000 */
[----:B------:R-:W-:Y:S02]  /*0e20*/  @!P2 FMUL R2, R2, 16777216 ;  /* 0x4b8000000202a820 */ /* 0x000fe40000400000 */
[----:B------:R-:W-:Y:S02]  /*0e30*/  @P0 FMUL R6, R6, 0.25 ;  /* 0x3e80000006060820 */ /* 0x000fe40000400000 */
[----:B------:R-:W3:Y:S02]  /*0e40*/  MUFU.RCP R11, R2 ;  /* 0x00000002000b7308 */ /* 0x000ee40000001000 */
[----:B------:R-:W-:Y:S01]  /*0e50*/  @!P2 FMUL R6, R6, 16777216 ;  /* 0x4b8000000606a820 */ /* 0x000fe20000400000 */
[C---:B------:R-:W-:Y:S01]  /*0e60*/  FSETP.NEU.AND P2, PT, R4.reuse, RZ, PT ;  /* 0x000000ff0400720b */ /* 0x040fe20003f4d000 */
[----:B-1----:R-:W-:-:S04]  /*0e70*/  FADD R0, R4, R5 ;  /* 0x0000000504007221 */ /* 0x002fc80000000000 */
[C---:B------:R-:W-:Y:S01]  /*0e80*/  FMUL R19, R0.reuse, 0.25 ;  /* 0x3e80000000137820 */ /* 0x040fe20000400000 */
[----:B------:R-:W-:Y:S01]  /*0e90*/  FSETP.GEU.AND P3, PT, |R0|, 1.175494350822287508e-38, PT ;  /* 0x008000000000780b */ /* 0x000fe20003f6e200 */
[----:B---3--:R-:W-:Y:S01]  /*0ea0*/  FMUL R6, R11, R6 ;  /* 0x000000060b067220 */ /* 0x008fe20000400000 */
[----:B--2---:R-:W-:Y:S01]  /*0eb0*/  FADD R11, -R16, R7 ;  /* 0x00000007100b7221 */ /* 0x004fe20000000100 */
[----:B------:R-:W-:Y:S01]  /*0ec0*/  FSETP.GT.AND P0, PT, |R0|, 8.50705917302346158658e+37, PT ;  /* 0x7e8000000000780b */ /* 0x000fe20003f04200 */
[----:B------:R-:W1:Y:S02]  /*0ed0*/  SHFL.BFLY PT, R7, R0, 0x2, 0x1f ;  /* 0x0c401f0000077f89 */ /* 0x000e6400000e0000 */
[----:B------:R-:W-:Y:S01]  /*0ee0*/  FSEL R6, R6, RZ, P2 ;  /* 0x000000ff06067208 */ /* 0x000fe20001000000 */
[----:B------:R-:W-:Y:S01]  /*0ef0*/  FMUL R2, R11, R11 ;  /* 0x0000000b0b027220 */ /* 0x000fe20000400000 */
[----:B------:R-:W-:Y:S02]  /*0f00*/  FSEL R19, R19, R0, P0 ;  /* 0x0000000013137208 */ /* 0x000fe40000000000 */
[----:B------:R-:W-:Y:S01]  /*0f10*/  FSETP.NEU.AND P2, PT, R0, RZ, PT ;  /* 0x000000ff0000720b */ /* 0x000fe20003f4d000 */
[----:B------:R-:W-:Y:S01]  /*0f20*/  FFMA R16, R11, R6, R16 ;  /* 0x000000060b107223 */ /* 0x000fe20000000010 */
[----:B------:R-:W-:Y:S01]  /*0f30*/  FMUL R2, R17, R2 ;  /* 0x0000000211027220 */ /* 0x000fe20000400000 */
[----:B------:R-:W-:-:S03]  /*0f40*/  @!P3 FMUL R19, R19, 16777216 ;  /* 0x4b8000001313b820 */ /* 0x000fc60000400000 */
[----:B------:R-:W2:Y:S01]  /*0f50*/  SHFL.BFLY PT, R11, R16, 0x4, 0x1f ;  /* 0x0c801f00100b7f89 */ /* 0x000ea200000e0000 */
[----:B------:R-:W3:Y:S01]  /*0f60*/  MUFU.RCP R8, R19 ;  /* 0x0000001300087308 */ /* 0x000ee20000001000 */
[----:B------:R-:W-:Y:S01]  /*0f70*/  FFMA R9, R6, R2, R9 ;  /* 0x0000000206097223 */ /* 0x000fe20000000009 */
[----:B------:R-:W-:-:S04]  /*0f80*/  @P0 FMUL R5, R5, 0.25 ;  /* 0x3e80000005050820 */ /* 0x000fc80000400000 */
[----:B------:R-:W4:Y:S01]  /*0f90*/  SHFL.BFLY PT, R6, R9, 0x4, 0x1f ;  /* 0x0c801f0009067f89 */ /* 0x000f2200000e0000 */
[----:B------:R-:W-:Y:S01]  /*0fa0*/  @!P3 FMUL R5, R5, 16777216 ;  /* 0x4b8000000505b820 */ /* 0x000fe20000400000 */
[----:B-1----:R-:W-:-:S03]  /*0fb0*/  FADD R2, R0, R7 ;  /* 0x0000000700027221 */ /* 0x002fc60000000000 */
[----:B---3--:R-:W-:Y:S02]  /*0fc0*/  FMUL R8, R8, R5 ;  /* 0x0000000508087220 */ /* 0x008fe40000400000 */
[C---:B------:R-:W-:Y:S01]  /*0fd0*/  FSETP.GEU.AND P3, PT, |R2|.reuse, 1.175494350822287508e-38, PT ;  /* 0x008000000200780b */ /* 0x040fe20003f6e200 */
[C---:B------:R-:W-:Y:S01]  /*0fe0*/  FMUL R5, R2.reuse, 0.25 ;  /* 0x3e80000002057820 */ /* 0x040fe20000400000 */
[----:B------:R-:W-:Y:S02]  /*0ff0*/  FSETP.GT.AND P0, PT, |R2|, 8.50705917302346158658e+37, PT ;  /* 0x7e8000000200780b */ /* 0x000fe40003f04200 */
[----:B------:R-:W-:Y:S02]  /*1000*/  FSEL R8, R8, RZ, P2 ;  /* 0x000000ff08087208 */ /* 0x000fe40001000000 */
[----:B------:R-:W-:Y:S01]  /*1010*/  FSEL R18, R5, R2, P0 ;  /* 0x0000000205127208 */ /* 0x000fe20000000000 */
[----:B--2---:R-:W-:Y:S01]  /*1020*/  FADD R11, -R16, R11 ;  /* 0x0000000b100b7221 */ /* 0x004fe20000000100 */
[----:B------:R-:W1:Y:S03]  /*1030*/  SHFL.BFLY PT, R5, R2, 0x1, 0x1f ;  /* 0x0c201f0002057f89 */ /* 0x000e6600000e0000 */
[C---:B------:R-:W-:Y:S01]  /*1040*/  FMUL R17, R11.reuse, R11 ;  /* 0x0000000b0b117220 */ /* 0x040fe20000400000 */
[----:B------:R-:W-:Y:S01]  /*1050*/  FFMA R11, R11, R8, R16 ;  /* 0x000000080b0b7223 */ /* 0x000fe20000000010 */
[----:B------:R-:W-:Y:S01]  /*1060*/  @!P3 FMUL R18, R18, 16777216 ;  /* 0x4b8000001212b820 */ /* 0x000fe20000400000 */
[----:B----4-:R-:W-:Y:S01]  /*1070*/  FADD R9, R9, R6 ;  /* 0x0000000609097221 */ /* 0x010fe20000000000 */
[----:B------:R-:W-:Y:S01]  /*1080*/  FMUL R17, R4, R17 ;  /* 0x0000001104117220 */ /* 0x000fe20000400000 */
[----:B------:R-:W-:Y:S01]  /*1090*/  @P0 FMUL R7, R7, 0.25 ;  /* 0x3e80000007070820 */ /* 0x000fe20000400000 */
[----:B------:R-:W2:Y:S01]  /*10a0*/  SHFL.BFLY PT, R4, R11, 0x2, 0x1f ;  /* 0x0c401f000b047f89 */ /* 0x000ea200000e0000 */
[----:B------:R-:W-:Y:S01]  /*10b0*/  FSETP.NEU.AND P0, PT, R2, RZ, PT ;  /* 0x000000ff0200720b */ /* 0x000fe20003f0d000 */
[----:B------:R-:W3:Y:S01]  /*10c0*/  MUFU.RCP R18, R18 ;  /* 0x0000001200127308 */ /* 0x000ee20000001000 */
[----:B------:R-:W-:Y:S01]  /*10d0*/  FFMA R9, R8, R17, R9 ;  /* 0x0000001108097223 */ /* 0x000fe20000000009 */
[----:B------:R-:W-:-:S04]  /*10e0*/  @!P3 FMUL R7, R7, 16777216 ;  /* 0x4b8000000707b820 */ /* 0x000fc80000400000 */
[----:B------:R-:W4:Y:S01]  /*10f0*/  SHFL.BFLY PT, R6, R9, 0x2, 0x1f ;  /* 0x0c401f0009067f89 */ /* 0x000f2200000e0000 */
[----:B-1----:R-:W-:Y:S01]  /*1100*/  FADD R8, R2, R5 ;  /* 0x0000000502087221 */ /* 0x002fe20000000000 */
[----:B---3--:R-:W-:-:S03]  /*1110*/  FMUL R7, R18, R7 ;  /* 0x0000000712077220 */ /* 0x008fc60000400000 */
[C---:B------:R-:W-:Y:S01]  /*1120*/  FMUL R17, R8.reuse, 0.25 ;  /* 0x3e80000008117820 */ /* 0x040fe20000400000 */
[C---:B------:R-:W-:Y:S02]  /*1130*/  FSETP.GEU.AND P2, PT, |R8|.reuse, 1.175494350822287508e-38, PT ;  /* 0x008000000800780b */ /* 0x040fe40003f4e200 */
[----:B------:R-:W-:Y:S01]  /*1140*/  FSEL R7, R7, RZ, P0 ;  /* 0x000000ff07077208 */ /* 0x000fe20000000000 */
[----:B--2---:R-:W-:Y:S01]  /*1150*/  FADD R10, -R11, R4 ;  /* 0x000000040b0a7221 */ /* 0x004fe20000000100 */
[----:B------:R-:W-:-:S03]  /*1160*/  FSETP.GT.AND P0, PT, |R8|, 8.50705917302346158658e+37, PT ;  /* 0x7e8000000800780b */ /* 0x000fc60003f04200 */
[C---:B------:R-:W-:Y:S01]  /*1170*/  FFMA R4, R10.reuse, R7, R11 ;  /* 0x000000070a047223 */ /* 0x040fe2000000000b */
[----:B------:R-:W-:Y:S01]  /*1180*/  FMUL R11, R10, R10 ;  /* 0x0000000a0a0b7220 */ /* 0x000fe20000400000 */
[----:B------:R-:W-:Y:S01]  /*1190*/  FSEL R17, R17, R8, P0 ;  /* 0x0000000811117208 */ /* 0x000fe20000000000 */
[----:B----4-:R-:W-:Y:S02]  /*11a0*/  FADD R6, R9, R6 ;  /* 0x0000000609067221 */ /* 0x010fe40000000000 */
[----:B------:R-:W-:Y:S01]  /*11b0*/  FMUL R11, R0, R11 ;  /* 0x0000000b000b7220 */ /* 0x000fe20000400000 */
[----:B------:R-:W1:Y:S01]  /*11c0*/  SHFL.BFLY PT, R9, R4, 0x1, 0x1f ;  /* 0x0c201f0004097f89 */ /* 0x000e6200000e0000 */
[----:B------:R-:W-:Y:S02]  /*11d0*/  @!P2 FMUL R17, R17, 16777216 ;  /* 0x4b8000001111a820 */ /* 0x000fe40000400000 */
[----:B------:R-:W-:Y:S01]  /*11e0*/  FFMA R6, R7, R11, R6 ;  /* 0x0000000b07067223 */ /* 0x000fe20000000006 */
[----:B------:R-:W-:Y:S01]  /*11f0*/  @P0 FMUL R5, R5, 0.25 ;  /* 0x3e80000005050820 */ /* 0x000fe20000400000 */
[----:B------:R-:W2:Y:S01]  /*1200*/  MUFU.RCP R0, R17 ;  /* 0x0000001100007308 */ /* 0x000ea20000001000 */
[----:B------:R-:W-:Y:S01]  /*1210*/  LOP3.LUT P0, RZ, R20, 0xf, RZ, 0xc0, !PT ;  /* 0x0000000f14ff7812 */ /* 0x000fe2000780c0ff */
[----:B------:R-:W3:Y:S01]  /*1220*/  LDC.64 R10, c[0x0][0x218] ;  /* 0x00008600ff0a7b82 */ /* 0x000ee20000000a00 */
[----:B------:R-:W4:Y:S01]  /*1230*/  SHFL.BFLY PT, R7, R6, 0x1, 0x1f ;  /* 0x0c201f0006077f89 */ /* 0x000f2200000e0000 */
[----:B------:R-:W-:Y:S01]  /*1240*/  @!P2 FMUL R5, R5, 16777216 ;  /* 0x4b8000000505a820 */ /* 0x000fe20000400000 */
[----:B------:R-:W-:-:S02]  /*1250*/  FSETP.NEU.AND P2, PT, R8, RZ, PT ;  /* 0x000000ff0800720b */ /* 0x000fc40003f4d000 */
[----:B------:R-:W-:Y:S01]  /*1260*/  ISETP.LT.AND P0, PT, R20, 0x10, !P0 ;  /* 0x000000101400780c */ /* 0x000fe20004701270 */
[----:B--2---:R-:W-:Y:S01]  /*1270*/  FMUL R0, R0, R5 ;  /* 0x0000000500007220 */ /* 0x004fe20000400000 */
[----:B-1----:R-:W-:-:S04]  /*1280*/  FADD R9, -R4, R9 ;  /* 0x0000000904097221 */ /* 0x002fc80000000100 */
[----:B------:R-:W-:-:S07]  /*1290*/  FSEL R0, R0, RZ, P2 ;  /* 0x000000ff00007208 */ /* 0x000fce0001000000 */
[----:B------:R3:W-:Y:S01]  /*12a0*/  @P0 STS [R15+UR4+0x80], R8 ;  /* 0x000080080f000988 */ /* 0x0007e20008000804 */
[C---:B------:R-:W-:Y:S01]  /*12b0*/  FMUL R5, R9.reuse, R9 ;  /* 0x0000000909057220 */ /* 0x040fe20000400000 */
[----:B------:R-:W-:Y:S01]  /*12c0*/  FFMA R16, R9, R0, R4 ;  /* 0x0000000009107223 */ /* 0x000fe20000000004 */
[----:B----4-:R-:W-:Y:S02]  /*12d0*/  FADD R7, R6, R7 ;  /* 0x0000000706077221 */ /* 0x010fe40000000000 */
[----:B------:R-:W-:Y:S02]  /*12e0*/  FMUL R5, R2, R5 ;  /* 0x0000000502057220 */ /* 0x000fe40000400000 */
[----:B------:R1:W-:Y:S01]  /*12f0*/  @P0 STS [R15+UR4], R16 ;  /* 0x000000100f000988 */ /* 0x0003e20008000804 */
[----:B---3--:R-:W-:-:S04]  /*1300*/  IMAD.WIDE R8, R3, 0x4, R10 ;  /* 0x0000000403087825 */ /* 0x008fc800078e020a */
[----:B------:R-:W-:Y:S01]  /*1310*/  FFMA R0, R0, R5, R7 ;  /* 0x0000000500007223 */ /* 0x000fe20000000007 */
[----:B------:R-:W-:Y:S02]  /*1320*/  CS2R R4, SRZ ;  /* 0x0000000000047805 */ /* 0x000fe4000001ff00 */
[----:B------:R-:W-:Y:S02]  /*1330*/  CS2R R6, SRZ ;  /* 0x0000000000067805 */ /* 0x000fe4000001ff00 */
[----:B------:R-:W-:Y:S01]  /*1340*/  @P0 STS [R15+UR4+0x40], R0 ;  /* 0x000040000f000988 */ /* 0x000fe20008000804 */
[----:B------:R-:W-:Y:S01]  /*1350*/  BAR.SYNC.DEFER_BLOCKING 0x0 ;  /* 0x0000000000007b1d */ /* 0x000fe20000010000 */
[----:B------:R-:W-:-:S04]  /*1360*/  LOP3.LUT P0, RZ, R20, 0x1ff, RZ, 0xc0, !PT ;  /* 0x000001ff14ff7812 */ /* 0x000fc8000780c0ff */
[----:B------:R-:W-:-:S03]  /*1370*/  ISETP.LT.AND P0, PT, R3, 0x80, !P0 ;  /* 0x000000800300780c */ /* 0x000fc60004701270 */
[----:B-1----:R-:W1:Y:S01]  /*1380*/  LDC.64 R16, c[0x0][0x220] ;  /* 0x00008800ff107b82 */ /* 0x002e620000000a00 */
[----:B------:R-:W2:Y:S04]  /*1390*/  LDS R2, [UR4] ;  /* 0x00000004ff027984 */ /* 0x000ea80008000800 */
[----:B------:R-:W3:Y:S05]  /*13a0*/  LDS R0, [UR4+0x40] ;  /* 0x00004004ff007984 */ /* 0x000eea0008000800 */
[----:B--2---:R2:W-:Y:S04]  /*13b0*/  @P0 STG.E desc[UR6][R8.64], R2 ;  /* 0x0000000208000986 */ /* 0x0045e8000c101906 */
[----:B------:R-:W4:Y:S01]  /*13c0*/  @!P1 LDG.E.EF.128 R4, desc[UR6][R12.64] ;  /* 0x000000060c049981 */ /* 0x000f22000c0e1d00 */
[----:B------:R-:W-:Y:S01]  /*13d0*/  MOV R11, 0x39800000 ;  /* 0x39800000000b7802 */ /* 0x000fe20000000f00 */
[----:B-1----:R-:W-:Y:S01]  /*13e0*/  IMAD.WIDE R16, R14, 0x4, R16 ;  /* 0x000000040e107825 */ /* 0x002fe200078e0210 */
[----:B------:R-:W-:-:S03]  /*13f0*/  SHF.R.S32.HI R10, RZ, 0x1f, R3 ;  /* 0x0000001fff0a7819 */ /* 0x000fc60000011403 */
[----:B---3--:R-:W-:Y:S01]  /*1400*/  FFMA R0, R0, R11, 9.9999997473787516356e-06 ;  /* 0x3727c5ac00007423 */ /* 0x008fe2000000000b */
[----:B------:R-:W-:Y:S01]  /*1410*/  LEA.HI R10, R10, R3, RZ, 0x5 ;  /* 0x000000030a0a7211 */ /* 0x000fe200078f28ff */
[----:B--2---:R-:W1:Y:S03]  /*1420*/  LDC.64 R8, c[0x0][0x228] ;  /* 0x00008a00ff087b82 */ /* 0x004e660000000a00 */
[C---:B------:R-:W-:Y:S01]  /*1430*/  LOP3.LUT R18, R10.reuse, 0xfffe0, RZ, 0xc0, !PT ;  /* 0x000fffe00a127812 */ /* 0x040fe200078ec0ff */
[----:B------:R-:W2:Y:S01]  /*1440*/  MUFU.RSQ R0, R0 ;  /* 0x0000000000007308 */ /* 0x000ea20000001400 */
[----:B------:R-:W-:Y:S02]  /*1450*/  SHF.L.U32 R10, R10, 0xd, RZ ;  /* 0x0000000d0a0a7819 */ /* 0x000fe400000006ff */
[----:B------:R-:W-:Y:S02]  /*1460*/  IADD3 R18, -R18, R3, RZ ;  /* 0x0000000312127210 */ /* 0x000fe40007ffe1ff */
[----:B----4-:R-:W-:-:S02]  /*1470*/  SEL R11, R4, RZ, !P1 ;  /* 0x000000ff040b7207 */ /* 0x010fc40004800000 */
[----:B------:R-:W-:Y:S02]  /*1480*/  SEL R5, R5, RZ, !P1 ;  /* 0x000000ff05057207 */ /* 0x000fe40004800000 */
[----:B------:R-:W-:Y:S01]  /*1490*/  SEL R19, R6, RZ, !P1 ;  /* 0x000000ff06137207 */ /* 0x000fe20004800000 */
[C---:B------:R-:W-:Y:S01]  /*14a0*/  FADD R11, -R2.reuse, R11 ;  /* 0x0000000b020b7221 */ /* 0x040fe20000000100 */
[----:B------:R-:W-:Y:S01]  /*14b0*/  SEL R7, R7, RZ, !P1 ;  /* 0x000000ff07077207 */ /* 0x000fe20004800000 */
[C---:B------:R-:W-:Y:S02]  /*14c0*/  FADD R5, -R2.reuse, R5 ;  /* 0x0000000502057221 */ /* 0x040fe40000000100 */
[----:B------:R-:W-:Y:S01]  /*14d0*/  FADD R19, -R2, R19 ;  /* 0x0000001302137221 */ /* 0x000fe20000000100 */
[----:B--2---:R-:W-:Y:S01]  /*14e0*/  FMUL R4, R0, R11 ;  /* 0x0000000b00047220 */ /* 0x004fe20000400000 */
[----:B------:R-:W-:Y:S01]  /*14f0*/  FADD R7, -R2, R7 ;  /* 0x0000000702077221 */ /* 0x000fe20000000100 */
[C---:B------:R-:W-:Y:S01]  /*1500*/  FMUL R5, R0.reuse, R5 ;  /* 0x0000000500057220 */ /* 0x040fe20000400000 */
[----:B------:R-:W-:Y:S01]  /*1510*/  FMUL R6, R0, R19 ;  /* 0x0000001300067220 */ /* 0x000fe20000400000 */
[----:B------:R-:W-:Y:S01]  /*1520*/  LOP3.LUT R11, R10, 0xfffc0000, RZ, 0xc0, !PT ;  /* 0xfffc00000a0b7812 */ /* 0x000fe200078ec0ff */
[----:B------:R-:W-:Y:S01]  /*1530*/  FMUL R7, R0, R7 ;  /* 0x0000000700077220 */ /* 0x000fe20000400000 */
[----:B------:R-:W-:-:S02]  /*1540*/  FSETP.GT.AND P2, PT, R4, RZ, PT ;  /* 0x000000ff0400720b */ /* 0x000fc40003f44000 */
[----:B------:R-:W-:Y:S02]  /*1550*/  FSETP.GT.AND P3, PT, R5, RZ, PT ;  /* 0x000000ff0500720b */ /* 0x000fe40003f64000 */
[----:B------:R-:W-:Y:S02]  /*1560*/  FSETP.GT.AND P4, PT, R6, RZ, PT ;  /* 0x000000ff0600720b */ /* 0x000fe40003f84000 */
[----:B------:R-:W-:Y:S02]  /*1570*/  FSETP.GT.AND P5, PT, R7, RZ, PT ;  /* 0x000000ff0700720b */ /* 0x000fe40003fa4000 */
[----:B------:R-:W-:Y:S02]  /*1580*/  LEA R18, R18, R11, 0xc ;  /* 0x0000000b12127211 */ /* 0x000fe400078e60ff */
[----:B------:R-:W-:Y:S02]  /*1590*/  CS2R R10, SRZ ;  /* 0x00000000000a7805 */ /* 0x000fe4000001ff00 */
[----:B------:R-:W-:Y:S01]  /*15a0*/  LOP3.LUT R15, R18, 0x7fc, R15, 0xf8, !PT ;  /* 0x000007fc120f7812 */ /* 0x000fe200078ef80f */
[----:B------:R-:W-:-:S02]  /*15b0*/  @!P2 FMUL R4, R4, 0.20000000298023223877 ;  /* 0x3e4ccccd0404a820 */ /* 0x000fc40000400000 */
[----:B------:R-:W-:Y:S02]  /*15c0*/  @!P3 FMUL R5, R5, 0.20000000298023223877 ;  /* 0x3e4ccccd0505b820 */ /* 0x000fe40000400000 */
[----:B------:R-:W-:Y:S01]  /*15d0*/  @!P4 FMUL R6, R6, 0.20000000298023223877 ;  /* 0x3e4ccccd0606c820 */ /* 0x000fe20000400000 */
[----:B-1----:R-:W-:-:S04]  /*15e0*/  IMAD.WIDE R20, R15, 0x4, R8 ;  /* 0x000000040f147825 */ /* 0x002fc800078e0208 */
[----:B------:R-:W-:Y:S01]  /*15f0*/  @!P5 FMUL R7, R7, 0.20000000298023223877 ;  /* 0x3e4ccccd0707d820 */ /* 0x000fe20000400000 */
[----:B------:R-:W-:-:S04]  /*1600*/  CS2R R8, SRZ ;  /* 0x0000000000087805 */ /* 0x000fc8000001ff00 */
[----:B------:R1:W-:Y:S04]  /*1610*/  @!P1 STG.E.128 desc[UR6][R16.64], R4 ;  /* 0x0000000410009986 */ /* 0x0003e8000c101d06 */
[----:B------:R1:W-:Y:S01]  /*1620*/  @!P1 STG.E.128 desc[UR6][R20.64], R4 ;  /* 0x0000000414009986 */ /* 0x0003e2000c101d06 */
[----:B------:R-:W-:Y:S05]  /*1630*/  @P1 BRA `(.L_x_0) ;  /* 0x0000000000041947 */ /* 0x000fea0003800000 */
[----:B------:R2:W5:Y:S02]  /*1640*/  LDG.E.EF.128 R8, desc[UR6][R12.64+0x2000] ;  /* 0x002000060c087981 */ /* 0x000564000c0e1d00 */
.L_x_0:
[----:B-1---5:R-:W-:Y:S01]  /*1650*/  SEL R5, R8, RZ, !P1 ;  /* 0x000000ff08057207 */ /* 0x022fe20004800000 */
[----:B------:R-:W-:Y:S01]  /*1660*/  ULDC.64 UR4, c[0x0][0x228] ;  /* 0x00008a0000047ab9 */ /* 0x000fe20000000a00 */
[----:B------:R-:W-:Y:S02]  /*1670*/  SEL R7, R10, RZ, !P1 ;  /* 0x000000ff0a077207 */ /* 0x000fe40004800000 */
[----:B------:R-:W-:Y:S01]  /*1680*/  SEL R9, R9, RZ, !P1 ;  /* 0x000000ff09097207 */ /* 0x000fe20004800000 */
[C---:B------:R-:W-:Y:S01]  /*1690*/  FADD R5, -R2.reuse, R5 ;  /* 0x0000000502057221 */ /* 0x040fe20000000100 */
[----:B------:R-:W-:Y:S01]  /*16a0*/  SEL R11, R11, RZ, !P1 ;  /* 0x000000ff0b0b7207 */ /* 0x000fe20004800000 */
[C---:B------:R-:W-:Y:S01]  /*16b0*/  FADD R7, -R2.reuse, R7 ;  /* 0x0000000702077221 */ /* 0x040fe20000000100 */
[----:B------:R-:W-:Y:S01]  /*16c0*/  SHF.R.S32.HI R18, RZ, 0x1f, R18 ;  /* 0x0000001fff127819 */ /* 0x000fe20000011412 */
[----:B------:R-:W-:Y:S01]  /*16d0*/  FADD R9, -R2, R9 ;  /* 0x0000000902097221 */ /* 0x000fe20000000100 */
[----:B------:R-:W-:Y:S01]  /*16e0*/  FMUL R4, R0, R5 ;  /* 0x0000000500047220 */ /* 0x000fe20000400000 */
[----:B--2---:R-:W-:Y:S01]  /*16f0*/  FADD R13, -R2, R11 ;  /* 0x0000000b020d7221 */ /* 0x004fe20000000100 */
[C---:B------:R-:W-:Y:S01]  /*1700*/  FMUL R6, R0.reuse, R7 ;  /* 0x0000000700067220 */ /* 0x040fe20000400000 */
[C---:B------:R-:W-:Y:S01]  /*1710*/  FMUL R5, R0.reuse, R9 ;  /* 0x0000000900057220 */ /* 0x040fe20000400000 */
[----:B------:R-:W1:Y:S01]  /*1720*/  LDC.64 R10, c[0x0][0x230] ;  /* 0x00008c00ff0a7b82 */ /* 0x000e620000000a00 */
[----:B------:R-:W-:Y:S01]  /*1730*/  FMUL R7, R0, R13 ;  /* 0x0000000d00077220 */ /* 0x000fe20000400000 */
[----:B------:R-:W-:-:S02]  /*1740*/  FSETP.GT.AND P2, PT, R4, RZ, PT ;  /* 0x000000ff0400720b */ /* 0x000fc40003f44000 */
[----:B------:R-:W-:Y:S02]  /*1750*/  FSETP.GT.AND P3, PT, R5, RZ, PT ;  /* 0x000000ff0500720b */ /* 0x000fe40003f64000 */
[----:B------:R-:W-:Y:S02]  /*1760*/  FSETP.GT.AND P4, PT, R6, RZ, PT ;  /* 0x000000ff0600720b */ /* 0x000fe40003f84000 */
[----:B------:R-:W-:Y:S02]  /*1770*/  FSETP.GT.AND P5, PT, R7, RZ, PT ;  /* 0x000000ff0700720b */ /* 0x000fe40003fa4000 */
[----:B------:R-:W-:-:S04]  /*1780*/  LEA R8, P6, R15, UR4, 0x2 ;  /* 0x000000040f087c11 */ /* 0x000fc8000f8c10ff */
[----:B------:R-:W-:Y:S01]  /*1790*/  LEA.HI.X R9, R15, UR5, R18, 0x2, P6 ;  /* 0x000000050f097c11 */ /* 0x000fe2000b0f1412 */
[----:B------:R-:W-:Y:S02]  /*17a0*/  @!P2 FMUL R4, R4, 0.20000000298023223877 ;  /* 0x3e4ccccd0404a820 */ /* 0x000fe40000400000 */
[----:B------:R-:W-:Y:S02]  /*17b0*/  @!P3 FMUL R5, R5, 0.20000000298023223877 ;  /* 0x3e4ccccd0505b820 */ /* 0x000fe40000400000 */
[----:B------:R-:W-:Y:S02]  /*17c0*/  @!P4 FMUL R6, R6, 0.20000000298023223877 ;  /* 0x3e4ccccd0606c820 */ /* 0x000fe40000400000 */
[----:B------:R-:W-:Y:S01]  /*17d0*/  @!P5 FMUL R7, R7, 0.20000000298023223877 ;  /* 0x3e4ccccd0707d820 */ /* 0x000fe20000400000 */
[----:B-1----:R-:W-:-:S04]  /*17e0*/  IMAD.WIDE R2, R3, 0x4, R10 ;  /* 0x0000000403027825 */ /* 0x002fc800078e020a */
[----:B------:R1:W-:Y:S04]  /*17f0*/  @!P1 STG.E.128 desc[UR6][R16.64+0x2000], R4 ;  /* 0x0020000410009986 */ /* 0x0003e8000c101d06 */
[----:B------:R1:W-:Y:S01]  /*1800*/  @!P1 STG.E.128 desc[UR6][R8.64+0x2000], R4 ;  /* 0x0020000408009986 */ /* 0x0003e2000c101d06 */
[----:B------:R-:W-:Y:S05]  /*1810*/  @!P0 EXIT ;  /* 0x000000000000894d */ /* 0x000fea0003800000 */
[----:B------:R-:W-:Y:S01]  /*1820*/  STG.E desc[UR6][R2.64], R0 ;  /* 0x0000000002007986 */ /* 0x000fe2000c101906 */
[----:B------:R-:W-:Y:S05]  /*1830*/  EXIT ;  /* 0x000000000000794d */ /* 0x000fea0003800000 */
.L_x_1:
[----:B------:R-:W-:-:S00]  /*1840*/  BRA `(.L_x_1) ;  /* 0xfffffffc00fc7947 */ /* 0x000fc0000383ffff */
[----:B------:R-:W-:-:S00]  /*1850*/  NOP ;  /* 0x0000000000007918 */ /* 0x000fc00000000000 */
        /* <DEDUP_REMOVED lines=10> */
.L_x_2:


//--------------------- .nv.global.init           --------------------------
	.section	.nv.global.init,"aw",@progbits
.nv.global.init:
	.type		_$_str,@object
	.size		_$_str,(.L_0 - _$_str)
_$_str:
        /*0000*/ 	.byte	0x5f, 0x5f, 0x43, 0x55, 0x44, 0x41, 0x5f, 0x46, 0x54, 0x5a, 0x00
.L_0:


//--------------------- .nv.shared.triton_red_fused__native_batch_norm_legit_cat_leaky_relu_1 --------------------------
	.section	.nv.shared.triton_red_fused__native_batch_norm_legit_cat_leaky_relu_1,"aw",@nobits
	.sectionflags	@""
	.align	16
	.zero		1024


//--------------------- .nv.constant0.triton_red_fused__native_batch_norm_legit_cat_leaky_relu_1 --------------------------
	.section	.nv.constant0.triton_red_fused__native_batch_norm_legit_cat_leaky_relu_1,"a",@progbits
	.sectionflags	@""
	.align	4
.nv.constant0.triton_red_fused__native_batch_norm_legit_cat_leaky_relu_1:
	.zero		576
